//
// Generated by NVIDIA NVVM Compiler
//
// Compiler Build ID: CL-36424714
// Cuda compilation tools, release 13.0, V13.0.88
// Based on NVVM 20.0.0
//

.version 9.0
.target sm_100
.address_size 64

	// .globl	_Z15vector_additionPfS_S_i

.visible .entry _Z15vector_additionPfS_S_i(
	.param .u64 .ptr .align 1 _Z15vector_additionPfS_S_i_param_0,
	.param .u64 .ptr .align 1 _Z15vector_additionPfS_S_i_param_1,
	.param .u64 .ptr .align 1 _Z15vector_additionPfS_S_i_param_2,
	.param .u32 _Z15vector_additionPfS_S_i_param_3
)
{
	.reg .pred 	%p<2>;
	.reg .b32 	%r<6>;
	.reg .b32 	%f<4>;
	.reg .b64 	%rd<11>;

	ld.param.u64 	%rd1, [_Z15vector_additionPfS_S_i_param_0];
	ld.param.u64 	%rd2, [_Z15vector_additionPfS_S_i_param_1];
	ld.param.u64 	%rd3, [_Z15vector_additionPfS_S_i_param_2];
	ld.param.u32 	%r2, [_Z15vector_additionPfS_S_i_param_3];
	mov.u32 	%r3, %ctaid.x;
	mov.u32 	%r4, %ntid.x;
	mov.u32 	%r5, %tid.x;
	mad.lo.s32 	%r1, %r3, %r4, %r5;
	setp.ge.s32 	%p1, %r1, %r2;
	@%p1 bra 	$L__BB0_2;
	cvta.to.global.u64 	%rd4, %rd1;
	cvta.to.global.u64 	%rd5, %rd2;
	cvta.to.global.u64 	%rd6, %rd3;
	mul.wide.s32 	%rd7, %r1, 4;
	add.s64 	%rd8, %rd4, %rd7;
	ld.global.f32 	%f1, [%rd8];
	add.s64 	%rd9, %rd5, %rd7;
	ld.global.f32 	%f2, [%rd9];
	add.f32 	%f3, %f1, %f2;
	add.s64 	%rd10, %rd6, %rd7;
	st.global.f32 	[%rd10], %f3;
$L__BB0_2:
	ret;

}


// ===== COMPILED SASS (sm_100) =====

	.target	sm_100

	.elftype	@"ET_EXEC"


//--------------------- .note.nv.tkinfo           --------------------------
	.section	.note.nv.tkinfo,"",@"SHT_NOTE"
	.sectionflags	@"SHF_NOTE_NV_TKINFO"
	.tkinfo
        /*0018*/ 	.word	0x00000002
        /*0030*/ 	.string	""
        /*0030*/ 	.string	"ptxas"
        /*0030*/ 	.string	"Cuda compilation tools, release 13.0, V13.0.88"
        /*0030*/ 	.string	"Build cuda_13.0.r13.0/compiler.36424714_0"
        /*0030*/ 	.string	"-arch sm_100 -m 64 "



//--------------------- .note.nv.cuinfo           --------------------------
	.section	.note.nv.cuinfo,"",@"SHT_NOTE"
	.sectionflags	@"SHF_NOTE_NV_CUINFO"
        /*0018*/ 	.short	0x0002
        /*001a*/ 	.short	0x0064
        /*001c*/ 	.short	0x0082
	.zero		2


//--------------------- .nv.info                  --------------------------
	.section	.nv.info,"",@"SHT_CUDA_INFO"
	.align	4


	//----- nvinfo : EIATTR_REGCOUNT
	.align		4
        /*0000*/ 	.byte	0x04, 0x2f
        /*0002*/ 	.short	(.L_1 - .L_0)
	.align		4
.L_0:
        /*0004*/ 	.word	index@(_Z15vector_additionPfS_S_i)
        /*0008*/ 	.word	0x0000000c


	//----- nvinfo : EIATTR_FRAME_SIZE
	.align		4
.L_1:
        /*000c*/ 	.byte	0x04, 0x11
        /*000e*/ 	.short	(.L_3 - .L_2)
	.align		4
.L_2:
        /*0010*/ 	.word	index@(_Z15vector_additionPfS_S_i)
        /*0014*/ 	.word	0x00000000


	//----- nvinfo : EIATTR_MIN_STACK_SIZE
	.align		4
.L_3:
        /*0018*/ 	.byte	0x04, 0x12
        /*001a*/ 	.short	(.L_5 - .L_4)
	.align		4
.L_4:
        /*001c*/ 	.word	index@(_Z15vector_additionPfS_S_i)
        /*0020*/ 	.word	0x00000000
.L_5:


//--------------------- .nv.compat                --------------------------
	.section	.nv.compat,"",@"SHT_CUDA_COMPAT_INFO"
	.align	4
        /*0000*/ 	.byte	0x02, 0x09, 0x00, 0x00, 0x02, 0x02, 0x01, 0x00, 0x02, 0x05, 0x05, 0x00, 0x03, 0x07, 0x01, 0x01
        /*0010*/ 	.byte	0x02, 0x03, 0x00, 0x00, 0x02, 0x06, 0x01, 0x00, 0x04, 0x0b, 0x08, 0x00, 0x09, 0x00, 0x00, 0x00
        /*0020*/ 	.byte	0x00, 0x00, 0x00, 0x00


//--------------------- .nv.info._Z15vector_additionPfS_S_i --------------------------
	.section	.nv.info._Z15vector_additionPfS_S_i,"",@"SHT_CUDA_INFO"
	.sectionflags	@""
	.align	4


	//----- nvinfo : EIATTR_CUDA_API_VERSION
	.align		4
        /*0000*/ 	.byte	0x04, 0x37
        /*0002*/ 	.short	(.L_7 - .L_6)
.L_6:
        /*0004*/ 	.word	0x00000082


	//----- nvinfo : EIATTR_KPARAM_INFO
	.align		4
.L_7:
        /*0008*/ 	.byte	0x04, 0x17
        /*000a*/ 	.short	(.L_9 - .L_8)
.L_8:
        /*000c*/ 	.word	0x00000000
        /*0010*/ 	.short	0x0003
        /*0012*/ 	.short	0x0018
        /*0014*/ 	.byte	0x00, 0xf0, 0x11, 0x00


	//----- nvinfo : EIATTR_KPARAM_INFO
	.align		4
.L_9:
        /*0018*/ 	.byte	0x04, 0x17
        /*001a*/ 	.short	(.L_11 - .L_10)
.L_10:
        /*001c*/ 	.word	0x00000000
        /*0020*/ 	.short	0x0002
        /*0022*/ 	.short	0x0010
        /*0024*/ 	.byte	0x00, 0xf5, 0x21, 0x00


	//----- nvinfo : EIATTR_KPARAM_INFO
	.align		4
.L_11:
        /*0028*/ 	.byte	0x04, 0x17
        /*002a*/ 	.short	(.L_13 - .L_12)
.L_12:
        /*002c*/ 	.word	0x00000000
        /*0030*/ 	.short	0x0001
        /*0032*/ 	.short	0x0008
        /*0034*/ 	.byte	0x00, 0xf5, 0x21, 0x00


	//----- nvinfo : EIATTR_KPARAM_INFO
	.align		4
.L_13:
        /*0038*/ 	.byte	0x04, 0x17
        /*003a*/ 	.short	(.L_15 - .L_14)
.L_14:
        /*003c*/ 	.word	0x00000000
        /*0040*/ 	.short	0x0000
        /*0042*/ 	.short	0x0000
        /*0044*/ 	.byte	0x00, 0xf5, 0x21, 0x00


	//----- nvinfo : EIATTR_SPARSE_MMA_MASK
	.align		4
.L_15:
        /*0048*/ 	.byte	0x03, 0x50
        /*004a*/ 	.short	0x0000


	//----- nvinfo : EIATTR_MAXREG_COUNT
	.align		4
        /*004c*/ 	.byte	0x03, 0x1b
        /*004e*/ 	.short	0x00ff


	//----- nvinfo : EIATTR_MERCURY_ISA_VERSION
	.align		4
        /*0050*/ 	.byte	0x03, 0x5f
        /*0052*/ 	.short	0x0101


	//----- nvinfo : EIATTR_VRC_CTA_INIT_COUNT
	.align		4
        /*0054*/ 	.byte	0x02, 0x4a
	.zero		1
	.zero		1


	//----- nvinfo : EIATTR_EXIT_INSTR_OFFSETS
	.align		4
        /*0058*/ 	.byte	0x04, 0x1c
        /*005a*/ 	.short	(.L_17 - .L_16)


	//   ....[0]....
.L_16:
        /*005c*/ 	.word	0x00000070


	//   ....[1]....
        /*0060*/ 	.word	0x00000130


	//----- nvinfo : EIATTR_CBANK_PARAM_SIZE
	.align		4
.L_17:
        /*0064*/ 	.byte	0x03, 0x19
        /*0066*/ 	.short	0x001c


	//----- nvinfo : EIATTR_PARAM_CBANK
	.align		4
        /*0068*/ 	.byte	0x04, 0x0a
        /*006a*/ 	.short	(.L_19 - .L_18)
	.align		4
.L_18:
        /*006c*/ 	.word	index@(.nv.constant0._Z15vector_additionPfS_S_i)
        /*0070*/ 	.short	0x0380
        /*0072*/ 	.short	0x001c


	//----- nvinfo : EIATTR_SW_WAR
	.align		4
.L_19:
        /*0074*/ 	.byte	0x04, 0x36
        /*0076*/ 	.short	(.L_21 - .L_20)
.L_20:
        /*0078*/ 	.word	0x00000008
.L_21:


//--------------------- .nv.callgraph             --------------------------
	.section	.nv.callgraph,"",@"SHT_CUDA_CALLGRAPH"
	.align	4
	.sectionentsize	8
	.align		4
        /*0000*/ 	.word	0x00000000
	.align		4
        /*0004*/ 	.word	0xffffffff
	.align		4
        /*0008*/ 	.word	0x00000000
	.align		4
        /*000c*/ 	.word	0xfffffffe
	.align		4
        /*0010*/ 	.word	0x00000000
	.align		4
        /*0014*/ 	.word	0xfffffffd
	.align		4
        /*0018*/ 	.word	0x00000000
	.align		4
        /*001c*/ 	.word	0xfffffffc


//--------------------- .text._Z15vector_additionPfS_S_i --------------------------
	.section	.text._Z15vector_additionPfS_S_i,"ax",@progbits
	.align	128
        .global         _Z15vector_additionPfS_S_i
        .type           _Z15vector_additionPfS_S_i,@function
        .size           _Z15vector_additionPfS_S_i,(.L_x_1 - _Z15vector_additionPfS_S_i)
        .other          _Z15vector_additionPfS_S_i,@"STO_CUDA_ENTRY STV_DEFAULT"
_Z15vector_additionPfS_S_i:
.text._Z15vector_additionPfS_S_i:
[----:B------:R-:W-:Y:S01]  /*0000*/  LDC R1, c[0x0][0x37c] ;  /* 0x0000df00ff017b82 */ /* 0x000fe20000000800 */
[----:B------:R-:W0:Y:S07]  /*0010*/  S2R R0, SR_TID.X ;  /* 0x0000000000007919 */ /* 0x000e2e0000002100 */
[----:B------:R-:W0:Y:S01]  /*0020*/  S2UR UR4, SR_CTAID.X ;  /* 0x00000000000479c3 */ /* 0x000e220000002500 */
[----:B------:R-:W1:Y:S07]  /*0030*/  LDCU UR5, c[0x0][0x398] ;  /* 0x00007300ff0577ac */ /* 0x000e6e0008000800 */
[----:B------:R-:W0:Y:S02]  /*0040*/  LDC R9, c[0x0][0x360] ;  /* 0x0000d800ff097b82 */ /* 0x000e240000000800 */
[----:B0-----:R-:W-:-:S05]  /*0050*/  IMAD R9, R9, UR4, R0 ;  /* 0x0000000409097c24 */ /* 0x001fca000f8e0200 */
[----:B-1----:R-:W-:-:S13]  /*0060*/  ISETP.GE.AND P0, PT, R9, UR5, PT ;  /* 0x0000000509007c0c */ /* 0x002fda000bf06270 */
[----:B------:R-:W-:Y:S05]  /*0070*/  @P0 EXIT ;  /* 0x000000000000094d */ /* 0x000fea0003800000 */
[----:B------:R-:W0:Y:S01]  /*0080*/  LDC.64 R2, c[0x0][0x380] ;  /* 0x0000e000ff027b82 */ /* 0x000e220000000a00 */
[----:B------:R-:W1:Y:S07]  /*0090*/  LDCU.64 UR4, c[0x0][0x358] ;  /* 0x00006b00ff0477ac */ /* 0x000e6e0008000a00 */
[----:B------:R-:W2:Y:S08]  /*00a0*/  LDC.64 R4, c[0x0][0x388] ;  /* 0x0000e200ff047b82 */ /* 0x000eb00000000a00 */
[----:B------:R-:W3:Y:S01]  /*00b0*/  LDC.64 R6, c[0x0][0x390] ;  /* 0x0000e400ff067b82 */ /* 0x000ee20000000a00 */
[----:B0-----:R-:W-:-:S06]  /*00c0*/  IMAD.WIDE R2, R9, 0x4, R2 ;  /* 0x0000000409027825 */ /* 0x001fcc00078e0202 */
[----:B-1----:R-:W4:Y:S01]  /*00d0*/  LDG.E R2, desc[UR4][R2.64] ;  /* 0x0000000402027981 */ /* 0x002f22000c1e1900 */
[----:B--2---:R-:W-:-:S06]  /*00e0*/  IMAD.WIDE R4, R9, 0x4, R4 ;  /* 0x0000000409047825 */ /* 0x004fcc00078e0204 */
[----:B------:R-:W4:Y:S01]  /*00f0*/  LDG.E R5, desc[UR4][R4.64] ;  /* 0x0000000404057981 */ /* 0x000f22000c1e1900 */
[----:B---3--:R-:W-:-:S04]  /*0100*/  IMAD.WIDE R6, R9, 0x4, R6 ;  /* 0x0000000409067825 */ /* 0x008fc800078e0206 */
[----:B----4-:R-:W-:-:S05]  /*0110*/  FADD R9, R2, R5 ;  /* 0x0000000502097221 */ /* 0x010fca0000000000 */
[----:B------:R-:W-:Y:S01]  /*0120*/  STG.E desc[UR4][R6.64], R9 ;  /* 0x0000000906007986 */ /* 0x000fe2000c101904 */
[----:B------:R-:W-:Y:S05]  /*0130*/  EXIT ;  /* 0x000000000000794d */ /* 0x000fea0003800000 */
.L_x_0:
[----:B------:R-:W-:-:S00]  /*0140*/  BRA `(.L_x_0) ;  /* 0xfffffffc00fc7947 */ /* 0x000fc0000383ffff */
[----:B------:R-:W-:-:S00]  /*0150*/  NOP ;  /* 0x0000000000007918 */ /* 0x000fc00000000000 */
        /* <DEDUP_REMOVED lines=10> */
.L_x_1:


//--------------------- .nv.shared.reserved.0     --------------------------
	.section	.nv.shared.reserved.0,"aw",@nobits
	.weak		__nv_reservedSMEM_offset_0_alias
	.size		__nv_reservedSMEM_offset_0_alias, 0, 64
	.other		__nv_reservedSMEM_offset_0_alias,@"STO_CUDA_RESERVED_SHARED STV_DEFAULT"
__nv_reservedSMEM_offset_0_alias:
	.zero		0
	.zero		64


//--------------------- .nv.constant0._Z15vector_additionPfS_S_i --------------------------
	.section	.nv.constant0._Z15vector_additionPfS_S_i,"a",@progbits
	.sectionflags	@""
	.align	4
.nv.constant0._Z15vector_additionPfS_S_i:
	.zero		924


//--------------------- SYMBOLS --------------------------

	.type		.nv.reservedSmem.offset0,@object
	.size		.nv.reservedSmem.offset0,0x4
